//
// Generated by NVIDIA NVVM Compiler
//
// Compiler Build ID: CL-36424714
// Cuda compilation tools, release 13.0, V13.0.88
// Based on NVVM 20.0.0
//

.version 9.0
.target sm_100
.address_size 64

	// .globl	_Z8grschemePfS_P9BS_DiffEq
.extern .shared .align 16 .b8 shdV[];

.visible .entry _Z8grschemePfS_P9BS_DiffEq(
	.param .u64 .ptr .align 1 _Z8grschemePfS_P9BS_DiffEq_param_0,
	.param .u64 .ptr .align 1 _Z8grschemePfS_P9BS_DiffEq_param_1,
	.param .u64 .ptr .align 1 _Z8grschemePfS_P9BS_DiffEq_param_2
)
{
	.reg .pred 	%p<15>;
	.reg .b32 	%r<40>;
	.reg .b32 	%f<42>;
	.reg .b64 	%rd<47>;

	ld.param.u64 	%rd17, [_Z8grschemePfS_P9BS_DiffEq_param_0];
	ld.param.u64 	%rd18, [_Z8grschemePfS_P9BS_DiffEq_param_1];
	ld.param.u64 	%rd19, [_Z8grschemePfS_P9BS_DiffEq_param_2];
	cvta.to.global.u64 	%rd1, %rd18;
	cvta.to.global.u64 	%rd2, %rd19;
	mov.u32 	%r1, %tid.x;
	mov.u32 	%r2, %ntid.x;
	mov.u32 	%r3, %ctaid.x;
	mul.lo.s32 	%r4, %r2, %r3;
	add.s32 	%r13, %r4, %r1;
	// begin inline asm
	mov.u32 %r11, %envreg2;
	// end inline asm
	cvt.u64.u32 	%rd20, %r11;
	// begin inline asm
	mov.u32 %r12, %envreg1;
	// end inline asm
	cvt.u64.u32 	%rd21, %r12;
	shl.b64 	%rd22, %rd21, 32;
	or.b64  	%rd3, %rd22, %rd20;
	ld.global.v2.f32 	{%f1, %f2}, [%rd2];
	ld.global.u64 	%rd4, [%rd2+24];
	ld.global.u64 	%rd23, [%rd2+32];
	cvt.u64.u32 	%rd6, %r13;
	setp.le.s64 	%p1, %rd4, %rd6;
	setp.lt.s64 	%p2, %rd23, 2;
	or.pred  	%p3, %p1, %p2;
	@%p3 bra 	$L__BB0_20;
	ld.global.v2.f32 	{%f6, %f5}, [%rd2+8];
	ld.global.v2.f32 	{%f4, %f3}, [%rd2+16];
	cvta.to.global.u64 	%rd25, %rd17;
	shl.b32 	%r14, %r1, 2;
	mov.u32 	%r15, shdV;
	add.s32 	%r5, %r15, %r14;
	shl.b32 	%r16, %r2, 2;
	add.s32 	%r6, %r15, %r16;
	cvt.u64.u32 	%rd7, %r4;
	mov.u32 	%r17, %nctaid.x;
	add.s32 	%r7, %r17, -1;
	add.s32 	%r18, %r4, %r2;
	cvt.u64.u32 	%rd8, %r18;
	shl.b64 	%rd26, %rd6, 2;
	add.s64 	%rd9, %rd25, %rd26;
	mov.u32 	%r19, %tid.y;
	add.s32 	%r20, %r1, %r19;
	mov.u32 	%r21, %tid.z;
	or.b32  	%r8, %r20, %r21;
	mov.u32 	%r22, %nctaid.y;
	mul.lo.s32 	%r23, %r17, %r22;
	mov.u32 	%r24, %nctaid.z;
	mul.lo.s32 	%r25, %r23, %r24;
	mov.u32 	%r26, %ctaid.y;
	add.s32 	%r27, %r3, %r26;
	mov.u32 	%r28, %ctaid.z;
	neg.s32 	%r29, %r28;
	setp.eq.s32 	%p4, %r27, %r29;
	sub.s32 	%r30, -2147483647, %r25;
	selp.b32 	%r9, %r30, 1, %p4;
	mov.b64 	%rd46, 1;
$L__BB0_2:
	setp.eq.s32 	%p5, %r3, 0;
	add.s64 	%rd27, %rd46, -1;
	mul.lo.s64 	%rd11, %rd27, %rd4;
	add.s64 	%rd28, %rd11, %rd6;
	shl.b64 	%rd29, %rd28, 2;
	add.s64 	%rd12, %rd1, %rd29;
	ld.global.f32 	%f12, [%rd12];
	st.shared.f32 	[%r5+4], %f12;
	mov.b32 	%r31, 0;
	st.shared.u32 	[shdV], %r31;
	st.shared.u32 	[%r6+4], %r31;
	@%p5 bra 	$L__BB0_4;
	add.s64 	%rd30, %rd11, %rd7;
	shl.b64 	%rd31, %rd30, 2;
	add.s64 	%rd32, %rd1, %rd31;
	ld.global.f32 	%f13, [%rd32+-4];
	st.shared.f32 	[shdV], %f13;
$L__BB0_4:
	setp.ge.u32 	%p6, %r3, %r7;
	@%p6 bra 	$L__BB0_6;
	add.s64 	%rd33, %rd11, %rd8;
	shl.b64 	%rd34, %rd33, 2;
	add.s64 	%rd35, %rd1, %rd34;
	ld.global.f32 	%f14, [%rd35];
	st.shared.f32 	[%r6+4], %f14;
$L__BB0_6:
	cvt.u32.u64 	%r32, %rd6;
	setp.lt.u32 	%p7, %r32, 2;
	ld.shared.f32 	%f7, [%r5+4];
	bar.sync 	0;
	mov.f32 	%f40, 0f00000000;
	@%p7 bra 	$L__BB0_8;
	ld.shared.f32 	%f40, [%r5];
$L__BB0_8:
	cvt.u32.u64 	%r33, %rd6;
	add.s32 	%r34, %r33, 1;
	cvt.u64.u32 	%rd36, %r34;
	setp.le.u64 	%p8, %rd4, %rd36;
	mov.f32 	%f41, 0f00000000;
	@%p8 bra 	$L__BB0_10;
	ld.shared.f32 	%f41, [%r5+8];
$L__BB0_10:
	cvt.u32.u64 	%r35, %rd6;
	setp.ne.s32 	%p9, %r35, 0;
	sub.f32 	%f17, %f41, %f40;
	mul.f32 	%f18, %f1, %f17;
	add.f32 	%f19, %f7, %f7;
	sub.f32 	%f20, %f41, %f19;
	add.f32 	%f21, %f40, %f20;
	mul.f32 	%f22, %f2, %f21;
	ld.global.f32 	%f23, [%rd9];
	mul.f32 	%f24, %f6, %f23;
	mul.f32 	%f25, %f23, %f24;
	mul.f32 	%f26, %f25, %f22;
	mul.f32 	%f27, %f3, %f23;
	mul.f32 	%f28, %f27, %f18;
	sub.f32 	%f29, %f26, %f28;
	fma.rn.f32 	%f30, %f3, %f7, %f29;
	ld.global.f32 	%f31, [%rd12];
	mul.f32 	%f32, %f4, %f30;
	sub.f32 	%f33, %f31, %f32;
	shl.b64 	%rd13, %rd4, 2;
	add.s64 	%rd14, %rd12, %rd13;
	st.global.f32 	[%rd14], %f33;
	@%p9 bra 	$L__BB0_12;
	shl.b64 	%rd37, %rd11, 2;
	add.s64 	%rd38, %rd1, %rd37;
	ld.global.f32 	%f34, [%rd38];
	mul.f32 	%f35, %f5, %f34;
	add.s64 	%rd39, %rd38, %rd13;
	st.global.f32 	[%rd39], %f35;
$L__BB0_12:
	add.s64 	%rd40, %rd4, -1;
	setp.ne.s64 	%p10, %rd40, %rd6;
	@%p10 bra 	$L__BB0_14;
	mad.lo.s64 	%rd41, %rd46, %rd4, %rd4;
	shl.b64 	%rd42, %rd41, 2;
	add.s64 	%rd43, %rd1, %rd42;
	ld.global.f32 	%f36, [%rd43+-8];
	add.f32 	%f37, %f36, %f36;
	ld.global.f32 	%f38, [%rd43+-12];
	sub.f32 	%f39, %f37, %f38;
	st.global.f32 	[%rd14], %f39;
$L__BB0_14:
	setp.ne.s64 	%p11, %rd3, 0;
	@%p11 bra 	$L__BB0_16;
	// begin inline asm
	trap;
	// end inline asm
$L__BB0_16:
	setp.ne.s32 	%p12, %r8, 0;
	barrier.sync 	0;
	@%p12 bra 	$L__BB0_19;
	add.s64 	%rd44, %rd3, 4;
	// begin inline asm
	atom.add.release.gpu.u32 %r36,[%rd44],%r9;
	// end inline asm
$L__BB0_18:
	// begin inline asm
	ld.acquire.gpu.u32 %r38,[%rd44];
	// end inline asm
	xor.b32  	%r39, %r38, %r36;
	setp.gt.s32 	%p13, %r39, -1;
	@%p13 bra 	$L__BB0_18;
$L__BB0_19:
	barrier.sync 	0;
	add.s64 	%rd46, %rd46, 1;
	setp.ne.s64 	%p14, %rd46, %rd23;
	@%p14 bra 	$L__BB0_2;
$L__BB0_20:
	ret;

}


// ===== COMPILED SASS (sm_100) =====

	.target	sm_100

	.elftype	@"ET_EXEC"


//--------------------- .note.nv.tkinfo           --------------------------
	.section	.note.nv.tkinfo,"",@"SHT_NOTE"
	.sectionflags	@"SHF_NOTE_NV_TKINFO"
	.tkinfo
        /*0018*/ 	.word	0x00000002
        /*0030*/ 	.string	""
        /*0030*/ 	.string	"ptxas"
        /*0030*/ 	.string	"Cuda compilation tools, release 13.0, V13.0.88"
        /*0030*/ 	.string	"Build cuda_13.0.r13.0/compiler.36424714_0"
        /*0030*/ 	.string	"-arch sm_100 -m 64 "



//--------------------- .note.nv.cuinfo           --------------------------
	.section	.note.nv.cuinfo,"",@"SHT_NOTE"
	.sectionflags	@"SHF_NOTE_NV_CUINFO"
        /*0018*/ 	.short	0x0002
        /*001a*/ 	.short	0x0064
        /*001c*/ 	.short	0x0082
	.zero		2


//--------------------- .nv.info                  --------------------------
	.section	.nv.info,"",@"SHT_CUDA_INFO"
	.align	4


	//----- nvinfo : EIATTR_REGCOUNT
	.align		4
        /*0000*/ 	.byte	0x04, 0x2f
        /*0002*/ 	.short	(.L_1 - .L_0)
	.align		4
.L_0:
        /*0004*/ 	.word	index@(_Z8grschemePfS_P9BS_DiffEq)
        /*0008*/ 	.word	0x00000017


	//----- nvinfo : EIATTR_FRAME_SIZE
	.align		4
.L_1:
        /*000c*/ 	.byte	0x04, 0x11
        /*000e*/ 	.short	(.L_3 - .L_2)
	.align		4
.L_2:
        /*0010*/ 	.word	index@(_Z8grschemePfS_P9BS_DiffEq)
        /*0014*/ 	.word	0x00000000


	//----- nvinfo : EIATTR_MIN_STACK_SIZE
	.align		4
.L_3:
        /*0018*/ 	.byte	0x04, 0x12
        /*001a*/ 	.short	(.L_5 - .L_4)
	.align		4
.L_4:
        /*001c*/ 	.word	index@(_Z8grschemePfS_P9BS_DiffEq)
        /*0020*/ 	.word	0x00000000
.L_5:


//--------------------- .nv.compat                --------------------------
	.section	.nv.compat,"",@"SHT_CUDA_COMPAT_INFO"
	.align	4
        /*0000*/ 	.byte	0x02, 0x09, 0x00, 0x00, 0x02, 0x02, 0x01, 0x00, 0x02, 0x05, 0x05, 0x00, 0x03, 0x07, 0x01, 0x01
        /*0010*/ 	.byte	0x02, 0x03, 0x00, 0x00, 0x02, 0x06, 0x01, 0x00, 0x04, 0x0b, 0x08, 0x00, 0x09, 0x00, 0x00, 0x00
        /*0020*/ 	.byte	0x00, 0x00, 0x00, 0x00


//--------------------- .nv.info._Z8grschemePfS_P9BS_DiffEq --------------------------
	.section	.nv.info._Z8grschemePfS_P9BS_DiffEq,"",@"SHT_CUDA_INFO"
	.sectionflags	@""
	.align	4


	//----- nvinfo : EIATTR_CUDA_API_VERSION
	.align		4
        /*0000*/ 	.byte	0x04, 0x37
        /*0002*/ 	.short	(.L_7 - .L_6)
.L_6:
        /*0004*/ 	.word	0x00000082


	//----- nvinfo : EIATTR_KPARAM_INFO
	.align		4
.L_7:
        /*0008*/ 	.byte	0x04, 0x17
        /*000a*/ 	.short	(.L_9 - .L_8)
.L_8:
        /*000c*/ 	.word	0x00000000
        /*0010*/ 	.short	0x0002
        /*0012*/ 	.short	0x0010
        /*0014*/ 	.byte	0x00, 0xf5, 0x21, 0x00


	//----- nvinfo : EIATTR_KPARAM_INFO
	.align		4
.L_9:
        /*0018*/ 	.byte	0x04, 0x17
        /*001a*/ 	.short	(.L_11 - .L_10)
.L_10:
        /*001c*/ 	.word	0x00000000
        /*0020*/ 	.short	0x0001
        /*0022*/ 	.short	0x0008
        /*0024*/ 	.byte	0x00, 0xf5, 0x21, 0x00


	//----- nvinfo : EIATTR_KPARAM_INFO
	.align		4
.L_11:
        /*0028*/ 	.byte	0x04, 0x17
        /*002a*/ 	.short	(.L_13 - .L_12)
.L_12:
        /*002c*/ 	.word	0x00000000
        /*0030*/ 	.short	0x0000
        /*0032*/ 	.short	0x0000
        /*0034*/ 	.byte	0x00, 0xf5, 0x21, 0x00


	//----- nvinfo : EIATTR_SPARSE_MMA_MASK
	.align		4
.L_13:
        /*0038*/ 	.byte	0x03, 0x50
        /*003a*/ 	.short	0x0000


	//----- nvinfo : EIATTR_MAXREG_COUNT
	.align		4
        /*003c*/ 	.byte	0x03, 0x1b
        /*003e*/ 	.short	0x00ff


	//----- nvinfo : EIATTR_NUM_BARRIERS
	.align		4
        /*0040*/ 	.byte	0x02, 0x4c
        /*0042*/ 	.byte	0x01
	.zero		1


	//----- nvinfo : EIATTR_MERCURY_ISA_VERSION
	.align		4
        /*0044*/ 	.byte	0x03, 0x5f
        /*0046*/ 	.short	0x0101


	//----- nvinfo : EIATTR_INT_WARP_WIDE_INSTR_OFFSETS
	.align		4
        /*0048*/ 	.byte	0x04, 0x31
        /*004a*/ 	.short	(.L_15 - .L_14)


	//   ....[0]....
.L_14:
        /*004c*/ 	.word	0x00000ab0


	//   ....[1]....
        /*0050*/ 	.word	0x00000ba0


	//----- nvinfo : EIATTR_COOP_GROUP_MASK_REGIDS
	.align		4
.L_15:
        /*0054*/ 	.byte	0x04, 0x29
        /*0056*/ 	.short	(.L_17 - .L_16)


	//   ....[0]....
.L_16:
        /*0058*/ 	.word	0xffffffff


	//   ....[1]....
        /*005c*/ 	.word	0xffffffff


	//----- nvinfo : EIATTR_COOP_GROUP_INSTR_OFFSETS
	.align		4
.L_17:
        /*0060*/ 	.byte	0x04, 0x28
        /*0062*/ 	.short	(.L_19 - .L_18)


	//   ....[0]....
.L_18:
        /*0064*/ 	.word	0x00000a80


	//   ....[1]....
        /*0068*/ 	.word	0x00000c30


	//----- nvinfo : EIATTR_VRC_CTA_INIT_COUNT
	.align		4
.L_19:
        /*006c*/ 	.byte	0x02, 0x4a
	.zero		1
	.zero		1


	//----- nvinfo : EIATTR_EXIT_INSTR_OFFSETS
	.align		4
        /*0070*/ 	.byte	0x04, 0x1c
        /*0072*/ 	.short	(.L_21 - .L_20)


	//   ....[0]....
.L_20:
        /*0074*/ 	.word	0x00000140


	//   ....[1]....
        /*0078*/ 	.word	0x00000c90


	//----- nvinfo : EIATTR_CRS_STACK_SIZE
	.align		4
.L_21:
        /*007c*/ 	.byte	0x04, 0x1e
        /*007e*/ 	.short	(.L_23 - .L_22)
.L_22:
        /*0080*/ 	.word	0x00000000


	//----- nvinfo : EIATTR_CBANK_PARAM_SIZE
	.align		4
.L_23:
        /*0084*/ 	.byte	0x03, 0x19
        /*0086*/ 	.short	0x0018


	//----- nvinfo : EIATTR_PARAM_CBANK
	.align		4
        /*0088*/ 	.byte	0x04, 0x0a
        /*008a*/ 	.short	(.L_25 - .L_24)
	.align		4
.L_24:
        /*008c*/ 	.word	index@(.nv.constant0._Z8grschemePfS_P9BS_DiffEq)
        /*0090*/ 	.short	0x0380
        /*0092*/ 	.short	0x0018


	//----- nvinfo : EIATTR_SW_WAR
	.align		4
.L_25:
        /*0094*/ 	.byte	0x04, 0x36
        /*0096*/ 	.short	(.L_27 - .L_26)
.L_26:
        /*0098*/ 	.word	0x00000008
.L_27:


//--------------------- .nv.callgraph             --------------------------
	.section	.nv.callgraph,"",@"SHT_CUDA_CALLGRAPH"
	.align	4
	.sectionentsize	8
	.align		4
        /*0000*/ 	.word	0x00000000
	.align		4
        /*0004*/ 	.word	0xffffffff
	.align		4
        /*0008*/ 	.word	0x00000000
	.align		4
        /*000c*/ 	.word	0xfffffffe
	.align		4
        /*0010*/ 	.word	0x00000000
	.align		4
        /*0014*/ 	.word	0xfffffffd
	.align		4
        /*0018*/ 	.word	0x00000000
	.align		4
        /*001c*/ 	.word	0xfffffffc


//--------------------- .text._Z8grschemePfS_P9BS_DiffEq --------------------------
	.section	.text._Z8grschemePfS_P9BS_DiffEq,"ax",@progbits
	.align	128
        .global         _Z8grschemePfS_P9BS_DiffEq
        .type           _Z8grschemePfS_P9BS_DiffEq,@function
        .size           _Z8grschemePfS_P9BS_DiffEq,(.L_x_7 - _Z8grschemePfS_P9BS_DiffEq)
        .other          _Z8grschemePfS_P9BS_DiffEq,@"STO_CUDA_ENTRY STV_DEFAULT"
_Z8grschemePfS_P9BS_DiffEq:
.text._Z8grschemePfS_P9BS_DiffEq:
[----:B------:R-:W-:Y:S08]  /*0000*/  LDC R1, c[0x0][0x37c] ;  /* 0x0000df00ff017b82 */ /* 0x000ff00000000800 */
[----:B------:R-:W0:Y:S01]  /*0010*/  LDC.64 R8, c[0x0][0x390] ;  /* 0x0000e400ff087b82 */ /* 0x000e220000000a00 */
[----:B------:R-:W0:Y:S02]  /*0020*/  LDCU.64 UR12, c[0x0][0x358] ;  /* 0x00006b00ff0c77ac */ /* 0x000e240008000a00 */
[----:B0-----:R-:W2:Y:S04]  /*0030*/  LDG.E.64 R4, desc[UR12][R8.64+0x20] ;  /* 0x0000200c08047981 */ /* 0x001ea8000c1e1b00 */
[----:B------:R-:W3:Y:S01]  /*0040*/  LDG.E.64 R2, desc[UR12][R8.64+0x18] ;  /* 0x0000180c08027981 */ /* 0x000ee2000c1e1b00 */
[----:B------:R-:W0:Y:S01]  /*0050*/  S2UR UR22, SR_CTAID.X ;  /* 0x00000000001679c3 */ /* 0x000e220000002500 */
[----:B------:R-:W0:Y:S01]  /*0060*/  LDCU UR8, c[0x0][0x360] ;  /* 0x00006c00ff0877ac */ /* 0x000e220008000800 */
[----:B------:R-:W1:Y:S01]  /*0070*/  S2R R10, SR_TID.X ;  /* 0x00000000000a7919 */ /* 0x000e620000002100 */
[----:B0-----:R-:W-:-:S06]  /*0080*/  UIMAD UR20, UR8, UR22, URZ ;  /* 0x00000016081472a4 */ /* 0x001fcc000f8e02ff */
[----:B-1----:R-:W-:Y:S01]  /*0090*/  VIADD R0, R10, UR20 ;  /* 0x000000140a007c36 */ /* 0x002fe20008000000 */
[----:B--2---:R-:W-:Y:S02]  /*00a0*/  R2UR UR14, R4 ;  /* 0x00000000040e72ca */ /* 0x004fe400000e0000 */
[----:B------:R-:W-:Y:S02]  /*00b0*/  R2UR UR15, R5 ;  /* 0x00000000050f72ca */ /* 0x000fe400000e0000 */
[----:B---3--:R-:W-:Y:S02]  /*00c0*/  R2UR UR17, R3 ;  /* 0x00000000031172ca */ /* 0x008fe400000e0000 */
[----:B------:R-:W-:-:S07]  /*00d0*/  R2UR UR16, R2 ;  /* 0x00000000021072ca */ /* 0x000fce00000e0000 */
[----:B------:R-:W-:-:S04]  /*00e0*/  UISETP.GE.U32.AND UP0, UPT, UR14, 0x2, UPT ;  /* 0x000000020e00788c */ /* 0x000fc8000bf06070 */
[----:B------:R-:W-:Y:S01]  /*00f0*/  UISETP.GE.AND.EX UP0, UPT, UR15, URZ, UPT, UP0 ;  /* 0x000000ff0f00728c */ /* 0x000fe2000bf06300 */
[----:B------:R-:W-:Y:S01]  /*0100*/  IMAD.U32 R2, RZ, RZ, UR17 ;  /* 0x00000011ff027e24 */ /* 0x000fe2000f8e00ff */
[----:B------:R-:W-:-:S04]  /*0110*/  ISETP.GE.U32.AND P0, PT, R0, UR16, PT ;  /* 0x0000001000007c0c */ /* 0x000fc8000bf06070 */
[----:B------:R-:W-:-:S04]  /*0120*/  PLOP3.LUT P1, PT, PT, PT, UP0, 0x80, 0x8 ;  /* 0x000000000008781c */ /* 0x000fc80003f2f008 */
[----:B------:R-:W-:-:S13]  /*0130*/  ISETP.LE.OR.EX P0, PT, R2, RZ, !P1, P0 ;  /* 0x000000ff0200720c */ /* 0x000fda0004f03700 */
[----:B------:R-:W-:Y:S05]  /*0140*/  @P0 EXIT ;  /* 0x000000000000094d */ /* 0x000fea0003800000 */
[----:B------:R-:W0:Y:S01]  /*0150*/  S2R R11, SR_TID.Y ;  /* 0x00000000000b7919 */ /* 0x000e220000002200 */
[----:B------:R-:W1:Y:S01]  /*0160*/  S2UR UR5, SR_CgaCtaId ;  /* 0x00000000000579c3 */ /* 0x000e620000008800 */
[----:B------:R-:W2:Y:S01]  /*0170*/  LDCU UR6, c[0x0][0x370] ;  /* 0x00006e00ff0677ac */ /* 0x000ea20008000800 */
[----:B------:R-:W3:Y:S01]  /*0180*/  S2R R13, SR_TID.Z ;  /* 0x00000000000d7919 */ /* 0x000ee20000002300 */
[----:B------:R-:W5:Y:S05]  /*0190*/  LDG.E.64 R2, desc[UR12][R8.64] ;  /* 0x0000000c08027981 */ /* 0x000f6a000c1e1b00 */
[----:B------:R-:W4:Y:S01]  /*01a0*/  S2UR UR10, SR_CTAID.Y ;  /* 0x00000000000a79c3 */ /* 0x000f220000002600 */
[----:B------:R-:W3:Y:S01]  /*01b0*/  LDCU UR7, c[0x0][0x374] ;  /* 0x00006e80ff0777ac */ /* 0x000ee20008000800 */
[----:B------:R-:W5:Y:S01]  /*01c0*/  LDG.E.64 R4, desc[UR12][R8.64+0x8] ;  /* 0x0000080c08047981 */ /* 0x000f62000c1e1b00 */
[----:B------:R-:W3:Y:S03]  /*01d0*/  LDCU.64 UR26, c[0x0][0x380] ;  /* 0x00007000ff1a77ac */ /* 0x000ee60008000a00 */
[----:B------:R1:W5:Y:S02]  /*01e0*/  LDG.E.64 R6, desc[UR12][R8.64+0x10] ;  /* 0x0000100c08067981 */ /* 0x000364000c1e1b00 */
[----:B------:R-:W3:Y:S01]  /*01f0*/  S2UR UR11, SR_CTAID.Z ;  /* 0x00000000000b79c3 */ /* 0x000ee20000002700 */
[----:B------:R-:W3:Y:S01]  /*0200*/  LDCU UR9, c[0x0][0x378] ;  /* 0x00006f00ff0977ac */ /* 0x000ee20008000800 */
[----:B--2---:R-:W-:Y:S01]  /*0210*/  UIADD3 UR18, UPT, UPT, URZ, -UR6, URZ ;  /* 0x80000006ff127290 */ /* 0x004fe2000fffe0ff */
[----:B------:R-:W-:Y:S01]  /*0220*/  UMOV UR4, 0x400 ;  /* 0x0000040000047882 */ /* 0x000fe20000000000 */
[----:B------:R-:W-:-:S02]  /*0230*/  UIADD3 UR6, UPT, UPT, UR6, -0x1, URZ ;  /* 0xffffffff06067890 */ /* 0x000fc4000fffe0ff */
[----:B-1----:R-:W-:Y:S02]  /*0240*/  ULEA UR4, UR5, UR4, 0x18 ;  /* 0x0000000405047291 */ /* 0x002fe4000f8ec0ff */
[----:B------:R-:W-:Y:S01]  /*0250*/  UIADD3 UR21, UPT, UPT, UR20, UR8, URZ ;  /* 0x0000000814157290 */ /* 0x000fe2000fffe0ff */
[----:B------:R-:W-:-:S05]  /*0260*/  CS2R.32 R9, SR_CgaSize ;  /* 0x0000000000097805 */ /* 0x000fca0000008a00 */
[----:B------:R-:W-:-:S05]  /*0270*/  IMAD R9, R9, -0xa0, RZ ;  /* 0xffffff6009097824 */ /* 0x000fca00078e02ff */
[----:B------:R-:W-:-:S14]  /*0280*/  R2UR UR23, R9 ;  /* 0x00000000091772ca */ /* 0x000fdc00000e0000 */
[----:B------:R-:W1:Y:S01]  /*0290*/  LDCU UR23, c[0x0][UR23+0x258] ;  /* 0x00004b00171777ac */ /* 0x000e620008000800 */
[C---:B0-----:R-:W-:Y:S01]  /*02a0*/  IMAD.IADD R8, R10.reuse, 0x1, R11 ;  /* 0x000000010a087824 */ /* 0x041fe200078e020b */
[----:B------:R-:W-:Y:S01]  /*02b0*/  LEA R10, R10, UR4, 0x2 ;  /* 0x000000040a0a7c11 */ /* 0x000fe2000f8e10ff */
[----:B----4-:R-:W-:-:S03]  /*02c0*/  UIADD3 UR5, UPT, UPT, UR22, UR10, URZ ;  /* 0x0000000a16057290 */ /* 0x010fc6000fffe0ff */
[----:B---3--:R-:W-:Y:S01]  /*02d0*/  LOP3.LUT P1, RZ, R8, R13, RZ, 0xfc, !PT ;  /* 0x0000000d08ff7212 */ /* 0x008fe2000782fcff */
[----:B------:R-:W-:Y:S01]  /*02e0*/  UMOV UR10, UR18 ;  /* 0x00000012000a7c82 */ /* 0x000fe20008000000 */
[C---:B------:R-:W-:Y:S01]  /*02f0*/  LEA R8, P0, R0.reuse, UR26, 0x2 ;  /* 0x0000001a00087c11 */ /* 0x040fe2000f8010ff */
[----:B------:R-:W-:Y:S02]  /*0300*/  UIMAD UR7, UR10, UR7, URZ ;  /* 0x000000070a0772a4 */ /* 0x000fe4000f8e02ff */
[----:B------:R-:W-:Y:S01]  /*0310*/  UIADD3 UR11, UPT, UPT, -UR11, URZ, URZ ;  /* 0x000000ff0b0b7290 */ /* 0x000fe2000fffe1ff */
[----:B------:R-:W-:Y:S01]  /*0320*/  LEA.HI.X R9, R0, UR27, RZ, 0x2, P0 ;  /* 0x0000001b00097c11 */ /* 0x000fe200080f14ff */
[----:B------:R-:W-:Y:S02]  /*0330*/  UIMAD UR7, UR9, UR7, -0x7fffffff ;  /* 0x80000001090774a4 */ /* 0x000fe4000f8e0207 */
[----:B------:R-:W-:Y:S02]  /*0340*/  UISETP.NE.AND UP0, UPT, UR5, UR11, UPT ;  /* 0x0000000b0500728c */ /* 0x000fe4000bf05270 */
[----:B------:R-:W-:Y:S01]  /*0350*/  ULEA UR5, UR8, UR4, 0x2 ;  /* 0x0000000408057291 */ /* 0x000fe2000f8e10ff */
[----:B------:R-:W-:-:S06]  /*0360*/  RPCMOV.32 Rpc.LO, R0 ;  /* 0x0000000000007352 */ /* 0x000fcc0000000000 */
[----:B------:R-:W-:-:S05]  /*0370*/  CS2R.32 R0, SR_CgaSize ;  /* 0x0000000000007805 */ /* 0x000fca0000008a00 */
[----:B------:R-:W-:-:S05]  /*0380*/  IMAD R0, R0, -0xa0, RZ ;  /* 0xffffff6000007824 */ /* 0x000fca00078e02ff */
[----:B------:R-:W-:Y:S02]  /*0390*/  R2UR UR24, R0 ;  /* 0x00000000001872ca */ /* 0x000fe400000e0000 */
[----:B------:R-:W-:-:S12]  /*03a0*/  RPCMOV.32 R0, Rpc.LO ;  /* 0x0000000000007353 */ /* 0x000fd80000000000 */
[----:B------:R-:W0:Y:S01]  /*03b0*/  LDCU UR24, c[0x0][UR24+0x254] ;  /* 0x00004a80181877ac */ /* 0x000e220008000800 */
[----:B------:R-:W-:Y:S02]  /*03c0*/  USEL UR8, UR7, 0x1, !UP0 ;  /* 0x0000000107087887 */ /* 0x000fe4000c000000 */
[----:B------:R-:W-:Y:S01]  /*03d0*/  UISETP.GE.U32.AND UP1, UPT, UR22, UR6, UPT ;  /* 0x000000061600728c */ /* 0x000fe2000bf26070 */
[----:B------:R-:W-:Y:S01]  /*03e0*/  UMOV UR26, 0x1 ;  /* 0x00000001001a7882 */ /* 0x000fe20000000000 */
[----:B-1----:R-:W-:-:S09]  /*03f0*/  UMOV UR4, URZ ;  /* 0x000000ff00047c82 */ /* 0x002fd20008000000 */
.L_x_5:
[----:B------:R-:W-:Y:S01]  /*0400*/  UIADD3 UR9, UP2, UPT, UR26, -0x1, URZ ;  /* 0xffffffff1a097890 */ /* 0x000fe2000ff5e0ff */
[----:B-1----:R-:W1:Y:S03]  /*0410*/  LDCU.64 UR18, c[0x0][0x388] ;  /* 0x00007100ff1277ac */ /* 0x002e660008000a00 */
[----:B------:R-:W-:Y:S02]  /*0420*/  UIADD3.X UR6, UPT, UPT, UR4, -0x1, URZ, UP2, !UPT ;  /* 0xffffffff04067890 */ /* 0x000fe400097fe4ff */
[----:B------:R-:W-:Y:S02]  /*0430*/  UIADD3 UR7, UPT, UPT, UR26, -0x1, URZ ;  /* 0xffffffff1a077890 */ /* 0x000fe4000fffe0ff */
[----:B------:R-:W-:Y:S02]  /*0440*/  UIMAD UR10, UR6, UR16, URZ ;  /* 0x00000010060a72a4 */ /* 0x000fe4000f8e02ff */
[----:B------:R-:W-:-:S02]  /*0450*/  UISETP.NE.AND UP0, UPT, UR22, URZ, UPT ;  /* 0x000000ff1600728c */ /* 0x000fc4000bf05270 */
[----:B------:R-:W-:Y:S02]  /*0460*/  UIMAD UR11, UR7, UR16, URZ ;  /* 0x00000010070b72a4 */ /* 0x000fe4000f8e02ff */
[----:B------:R-:W-:Y:S02]  /*0470*/  UIMAD.WIDE.U32 UR6, UR9, UR16, URZ ;  /* 0x00000010090672a5 */ /* 0x000fe4000f8e00ff */
[----:B------:R-:W-:Y:S02]  /*0480*/  UIMAD UR10, UR17, UR9, UR10 ;  /* 0x00000009110a72a4 */ /* 0x000fe4000f8e020a */
[----:B------:R-:W-:Y:S02]  /*0490*/  @!UP1 UIADD3 UR25, UP4, UPT, UR21, UR11, URZ ;  /* 0x0000000b15199290 */ /* 0x000fe4000ff9e0ff */
[----:B------:R-:W-:Y:S01]  /*04a0*/  UIADD3 UR10, UPT, UPT, UR7, UR10, URZ ;  /* 0x0000000a070a7290 */ /* 0x000fe2000fffe0ff */
[----:B0-----:R-:W-:Y:S01]  /*04b0*/  IADD3 R11, P0, PT, R0, UR6, RZ ;  /* 0x00000006000b7c10 */ /* 0x001fe2000ff1e0ff */
[----:B------:R-:W-:-:S02]  /*04c0*/  @UP0 UIADD3 UR9, UP2, UPT, UR20, UR11, URZ ;  /* 0x0000000b14090290 */ /* 0x000fc4000ff5e0ff */
[----:B-1----:R-:W-:Y:S02]  /*04d0*/  @!UP1 ULEA UR30, UP5, UR25, UR18, 0x2 ;  /* 0x00000012191e9291 */ /* 0x002fe4000f8a10ff */
[C---:B------:R-:W-:Y:S01]  /*04e0*/  LEA R12, P2, R11.reuse, UR18, 0x2 ;  /* 0x000000120b0c7c11 */ /* 0x040fe2000f8410ff */
[----:B------:R-:W-:Y:S01]  /*04f0*/  IMAD.X R14, RZ, RZ, UR10, P0 ;  /* 0x0000000aff0e7e24 */ /* 0x000fe200080e06ff */
[----:B------:R-:W-:Y:S01]  /*0500*/  @UP0 ULEA UR28, UP3, UR9, UR18, 0x2 ;  /* 0x00000012091c0291 */ /* 0x000fe2000f8610ff */
[----:B------:R-:W-:Y:S01]  /*0510*/  PLOP3.LUT P0, PT, PT, PT, UP0, 0x80, 0x8 ;  /* 0x000000000008781c */ /* 0x000fe20003f0f008 */
[----:B------:R-:W-:Y:S02]  /*0520*/  @UP0 UIADD3.X UR7, UPT, UPT, URZ, UR10, URZ, UP2, !UPT ;  /* 0x0000000aff070290 */ /* 0x000fe400097fe4ff */
[----:B------:R-:W-:Y:S01]  /*0530*/  @!UP1 UIADD3.X UR6, UPT, UPT, URZ, UR10, URZ, UP4, !UPT ;  /* 0x0000000aff069290 */ /* 0x000fe2000a7fe4ff */
[----:B------:R-:W-:Y:S01]  /*0540*/  LEA.HI.X R13, R11, UR19, R14, 0x2, P2 ;  /* 0x000000130b0d7c11 */ /* 0x000fe200090f140e */
[----:B------:R-:W-:Y:S01]  /*0550*/  @UP0 ULEA.HI.X UR29, UR9, UR19, UR7, 0x2, UP3 ;  /* 0x00000013091d0291 */ /* 0x000fe200098f1407 */
[----:B------:R-:W-:Y:S01]  /*0560*/  PLOP3.LUT P2, PT, PT, PT, UP1, 0x80, 0x8 ;  /* 0x000000000008781c */ /* 0x000fe20003f4f018 */
[----:B------:R-:W-:Y:S01]  /*0570*/  @!UP1 ULEA.HI.X UR31, UR25, UR19, UR6, 0x2, UP5 ;  /* 0x00000013191f9291 */ /* 0x000fe2000a8f1406 */
[----:B------:R-:W-:Y:S01]  /*0580*/  IMAD.U32 R16, RZ, RZ, UR28 ;  /* 0x0000001cff107e24 */ /* 0x000fe2000f8e00ff */
[----:B------:R-:W2:Y:S01]  /*0590*/  LDG.E R15, desc[UR12][R12.64] ;  /* 0x0000000c0c0f7981 */ /* 0x000ea2000c1e1900 */
[----:B------:R-:W-:Y:S01]  /*05a0*/  IMAD.U32 R18, RZ, RZ, UR30 ;  /* 0x0000001eff127e24 */ /* 0x000fe2000f8e00ff */
[----:B------:R-:W-:-:S02]  /*05b0*/  MOV R17, UR29 ;  /* 0x0000001d00117c02 */ /* 0x000fc40008000f00 */
[----:B------:R-:W-:-:S03]  /*05c0*/  IMAD.U32 R19, RZ, RZ, UR31 ;  /* 0x0000001fff137e24 */ /* 0x000fc6000f8e00ff */
[----:B------:R1:W3:Y:S04]  /*05d0*/  @P0 LDG.E R16, desc[UR12][R16.64+-0x4] ;  /* 0xfffffc0c10100981 */ /* 0x0002e8000c1e1900 */
[----:B------:R-:W4:Y:S01]  /*05e0*/  @!P2 LDG.E R18, desc[UR12][R18.64] ;  /* 0x0000000c1212a981 */ /* 0x000f22000c1e1900 */
[----:B------:R-:W0:Y:S01]  /*05f0*/  S2UR UR7, SR_CgaCtaId ;  /* 0x00000000000779c3 */ /* 0x000e220000008800 */
[----:B------:R-:W-:Y:S02]  /*0600*/  UMOV UR6, 0x400 ;  /* 0x0000040000067882 */ /* 0x000fe40000000000 */
[----:B0-----:R-:W-:Y:S01]  /*0610*/  ULEA UR6, UR7, UR6, 0x18 ;  /* 0x0000000607067291 */ /* 0x001fe2000f8ec0ff */
[C---:B-1----:R-:W-:Y:S01]  /*0620*/  VIADD R17, R0.reuse, 0x1 ;  /* 0x0000000100117836 */ /* 0x042fe20000000000 */
[----:B--2---:R-:W-:Y:S07]  /*0630*/  STS [R10+0x4], R15 ;  /* 0x0000040f0a007388 */ /* 0x004fee0000000800 */
[----:B------:R-:W-:Y:S04]  /*0640*/  STS [UR6], RZ ;  /* 0x000000ffff007988 */ /* 0x000fe80008000806 */
[----:B------:R-:W-:Y:S04]  /*0650*/  STS [UR5+0x4], RZ ;  /* 0x000004ffff007988 */ /* 0x000fe80008000805 */
[----:B---3--:R0:W-:Y:S04]  /*0660*/  @P0 STS [UR6], R16 ;  /* 0x00000010ff000988 */ /* 0x0081e80008000806 */
[----:B----4-:R-:W-:Y:S04]  /*0670*/  @!P2 STS [UR5+0x4], R18 ;  /* 0x00000412ff00a988 */ /* 0x010fe80008000805 */
[----:B------:R-:W1:Y:S01]  /*0680*/  LDS R14, [R10+0x4] ;  /* 0x000004000a0e7984 */ /* 0x000e620000000800 */
[----:B------:R-:W-:Y:S06]  /*0690*/  BAR.SYNC.DEFER_BLOCKING 0x0 ;  /* 0x0000000000007b1d */ /* 0x000fec0000010000 */
[----:B------:R-:W2:Y:S04]  /*06a0*/  LDG.E R19, desc[UR12][R8.64] ;  /* 0x0000000c08137981 */ /* 0x000ea8000c1e1900 */
[----:B------:R3:W4:Y:S01]  /*06b0*/  LDG.E R11, desc[UR12][R12.64] ;  /* 0x0000000c0c0b7981 */ /* 0x000722000c1e1900 */
[----:B------:R-:W-:Y:S01]  /*06c0*/  ISETP.LT.U32.AND P0, PT, R17, UR16, PT ;  /* 0x0000001011007c0c */ /* 0x000fe2000bf01070 */
[----:B0-----:R-:W-:Y:S01]  /*06d0*/  IMAD.MOV.U32 R16, RZ, RZ, RZ ;  /* 0x000000ffff107224 */ /* 0x001fe200078e00ff */
[----:B------:R-:W-:Y:S01]  /*06e0*/  MOV R15, UR17 ;  /* 0x00000011000f7c02 */ /* 0x000fe20008000f00 */
[----:B------:R-:W-:Y:S01]  /*06f0*/  USHF.L.U32 UR9, UR16, 0x2, URZ ;  /* 0x0000000210097899 */ /* 0x000fe200080006ff */
[----:B------:R-:W-:Y:S01]  /*0700*/  ISETP.GE.U32.AND P2, PT, R0, 0x2, PT ;  /* 0x000000020000780c */ /* 0x000fe20003f46070 */
[----:B------:R-:W-:Y:S01]  /*0710*/  USHF.L.U64.HI UR25, UR16, 0x2, UR17 ;  /* 0x0000000210197899 */ /* 0x000fe20008010211 */
[----:B------:R-:W-:Y:S01]  /*0720*/  ISETP.GT.U32.AND.EX P0, PT, R15, RZ, PT, P0 ;  /* 0x000000ff0f00720c */ /* 0x000fe20003f04100 */
[----:B------:R-:W-:-:S02]  /*0730*/  IMAD.MOV.U32 R15, RZ, RZ, RZ ;  /* 0x000000ffff0f7224 */ /* 0x000fc400078e00ff */
[----:B-1----:R-:W-:-:S08]  /*0740*/  FADD R17, R14, R14 ;  /* 0x0000000e0e117221 */ /* 0x002fd00000000000 */
[----:B------:R-:W-:Y:S01]  /*0750*/  @P2 LDS R15, [R10] ;  /* 0x000000000a0f2984 */ /* 0x000fe20000000800 */
[----:B------:R-:W-:-:S03]  /*0760*/  ISETP.NE.AND P2, PT, R0, RZ, PT ;  /* 0x000000ff0000720c */ /* 0x000fc60003f45270 */
[----:B------:R-:W0:Y:S01]  /*0770*/  @P0 LDS R16, [R10+0x8] ;  /* 0x000008000a100984 */ /* 0x000e220000000800 */
[----:B---3--:R-:W-:-:S04]  /*0780*/  IADD3 R12, P0, PT, R12, UR9, RZ ;  /* 0x000000090c0c7c10 */ /* 0x008fc8000ff1e0ff */
[----:B------:R-:W-:Y:S01]  /*0790*/  IADD3.X R13, PT, PT, R13, UR25, RZ, P0, !PT ;  /* 0x000000190d0d7c10 */ /* 0x000fe200087fe4ff */
[----:B0-----:R-:W-:Y:S01]  /*07a0*/  FADD R18, -R17, R16 ;  /* 0x0000001011127221 */ /* 0x001fe20000000100 */
[----:B------:R-:W-:-:S03]  /*07b0*/  FADD R17, R16, -R15 ;  /* 0x8000000f10117221 */ /* 0x000fc60000000000 */
[----:B------:R-:W-:Y:S01]  /*07c0*/  FADD R18, R18, R15 ;  /* 0x0000000f12127221 */ /* 0x000fe20000000000 */
[----:B-----5:R-:W-:Y:S01]  /*07d0*/  FMUL R17, R2, R17 ;  /* 0x0000001102117220 */ /* 0x020fe20000400000 */
[----:B------:R-:W-:Y:S02]  /*07e0*/  MOV R15, UR11 ;  /* 0x0000000b000f7c02 */ /* 0x000fe40008000f00 */
[----:B------:R-:W-:Y:S01]  /*07f0*/  FMUL R18, R3, R18 ;  /* 0x0000001203127220 */ /* 0x000fe20000400000 */
[-C--:B--2---:R-:W-:Y:S01]  /*0800*/  FMUL R16, R4, R19.reuse ;  /* 0x0000001304107220 */ /* 0x084fe20000400000 */
[----:B------:R-:W-:-:S03]  /*0810*/  FMUL R20, R7, R19 ;  /* 0x0000001307147220 */ /* 0x000fc60000400000 */
[----:B------:R-:W-:Y:S01]  /*0820*/  FMUL R19, R19, R16 ;  /* 0x0000001013137220 */ /* 0x000fe20000400000 */
[----:B------:R-:W-:Y:S01]  /*0830*/  FMUL R17, R17, R20 ;  /* 0x0000001411117220 */ /* 0x000fe20000400000 */
[----:B------:R-:W-:Y:S02]  /*0840*/  IMAD.U32 R16, RZ, RZ, UR11 ;  /* 0x0000000bff107e24 */ /* 0x000fe4000f8e00ff */
[----:B------:R-:W-:Y:S02]  /*0850*/  IMAD.U32 R20, RZ, RZ, UR10 ;  /* 0x0000000aff147e24 */ /* 0x000fe4000f8e00ff */
[----:B------:R-:W-:Y:S01]  /*0860*/  FFMA R18, R18, R19, -R17 ;  /* 0x0000001312127223 */ /* 0x000fe20000000811 */
[----:B------:R-:W-:-:S03]  /*0870*/  @!P2 LEA R16, P3, R16, UR18, 0x2 ;  /* 0x000000121010ac11 */ /* 0x000fc6000f8610ff */
[----:B------:R-:W-:Y:S01]  /*0880*/  FFMA R18, R7, R14, R18 ;  /* 0x0000000e07127223 */ /* 0x000fe20000000012 */
[----:B------:R-:W-:-:S03]  /*0890*/  @!P2 LEA.HI.X R17, R15, UR19, R20, 0x2, P3 ;  /* 0x000000130f11ac11 */ /* 0x000fc600098f1414 */
[----:B----4-:R-:W-:-:S05]  /*08a0*/  FFMA R11, -R6, R18, R11 ;  /* 0x00000012060b7223 */ /* 0x010fca000000010b */
[----:B------:R0:W-:Y:S04]  /*08b0*/  STG.E desc[UR12][R12.64], R11 ;  /* 0x0000000b0c007986 */ /* 0x0001e8000c10190c */
[----:B------:R-:W2:Y:S01]  /*08c0*/  @!P2 LDG.E R18, desc[UR12][R16.64] ;  /* 0x0000000c1012a981 */ /* 0x000ea2000c1e1900 */
[----:B------:R-:W-:Y:S01]  /*08d0*/  @!P2 IADD3 R14, P3, PT, R16, UR9, RZ ;  /* 0x00000009100eac10 */ /* 0x000fe2000ff7e0ff */
[----:B------:R-:W-:Y:S01]  /*08e0*/  UIADD3 UR6, UP0, UPT, UR16, -0x1, URZ ;  /* 0xffffffff10067890 */ /* 0x000fe2000ff1e0ff */
[----:B------:R-:W-:Y:S02]  /*08f0*/  BSSY.RECONVERGENT B0, `(.L_x_0) ;  /* 0x0000015000007945 */ /* 0x000fe40003800200 */
[----:B------:R-:W-:Y:S01]  /*0900*/  @!P2 IADD3.X R15, PT, PT, R17, UR25, RZ, P3, !PT ;  /* 0x00000019110fac10 */ /* 0x000fe20009ffe4ff */
[----:B------:R-:W-:-:S02]  /*0910*/  UIADD3.X UR7, UPT, UPT, UR17, -0x1, URZ, UP0, !UPT ;  /* 0xffffffff11077890 */ /* 0x000fc400087fe4ff */
[----:B------:R-:W-:-:S04]  /*0920*/  ISETP.NE.U32.AND P0, PT, R0, UR6, PT ;  /* 0x0000000600007c0c */ /* 0x000fc8000bf05070 */
[----:B------:R-:W-:Y:S01]  /*0930*/  ISETP.NE.AND.EX P0, PT, RZ, UR7, PT, P0 ;  /* 0x00000007ff007c0c */ /* 0x000fe2000bf05300 */
[----:B--2---:R-:W-:-:S05]  /*0940*/  @!P2 FMUL R19, R5, R18 ;  /* 0x000000120513a220 */ /* 0x004fca0000400000 */
[----:B------:R0:W-:Y:S07]  /*0950*/  @!P2 STG.E desc[UR12][R14.64], R19 ;  /* 0x000000130e00a986 */ /* 0x0001ee000c10190c */
[----:B------:R-:W-:Y:S05]  /*0960*/  @P0 BRA `(.L_x_1) ;  /* 0x0000000000340947 */ /* 0x000fea0003800000 */
[----:B------:R-:W-:Y:S02]  /*0970*/  UIMAD UR9, UR4, UR16, URZ ;  /* 0x00000010040972a4 */ /* 0x000fe4000f8e02ff */
[----:B------:R-:W-:Y:S02]  /*0980*/  UIMAD.WIDE.U32 UR6, UR16, UR26, UR16 ;  /* 0x0000001a100672a5 */ /* 0x000fe4000f8e0010 */
[----:B------:R-:W-:Y:S02]  /*0990*/  UIMAD UR9, UR17, UR26, UR9 ;  /* 0x0000001a110972a4 */ /* 0x000fe4000f8e0209 */
[----:B------:R-:W-:Y:S02]  /*09a0*/  ULEA UR10, UP0, UR6, UR18, 0x2 ;  /* 0x00000012060a7291 */ /* 0x000fe4000f8010ff */
[----:B------:R-:W-:-:S04]  /*09b0*/  UIADD3 UR7, UPT, UPT, UR7, UR9, URZ ;  /* 0x0000000907077290 */ /* 0x000fc8000fffe0ff */
[----:B------:R-:W-:Y:S01]  /*09c0*/  ULEA.HI.X UR7, UR6, UR19, UR7, 0x2, UP0 ;  /* 0x0000001306077291 */ /* 0x000fe200080f1407 */
[----:B0-----:R-:W-:-:S05]  /*09d0*/  IMAD.U32 R14, RZ, RZ, UR10 ;  /* 0x0000000aff0e7e24 */ /* 0x001fca000f8e00ff */
[----:B------:R-:W-:-:S05]  /*09e0*/  IMAD.U32 R15, RZ, RZ, UR7 ;  /* 0x00000007ff0f7e24 */ /* 0x000fca000f8e00ff */
[----:B------:R-:W2:Y:S04]  /*09f0*/  LDG.E R11, desc[UR12][R14.64+-0x8] ;  /* 0xfffff80c0e0b7981 */ /* 0x000ea8000c1e1900 */
[----:B------:R-:W3:Y:S01]  /*0a00*/  LDG.E R16, desc[UR12][R14.64+-0xc] ;  /* 0xfffff40c0e107981 */ /* 0x000ee2000c1e1900 */
[----:B--2---:R-:W-:-:S04]  /*0a10*/  FADD R11, R11, R11 ;  /* 0x0000000b0b0b7221 */ /* 0x004fc80000000000 */
[----:B---3--:R-:W-:-:S05]  /*0a20*/  FADD R11, R11, -R16 ;  /* 0x800000100b0b7221 */ /* 0x008fca0000000000 */
[----:B------:R1:W-:Y:S02]  /*0a30*/  STG.E desc[UR12][R12.64], R11 ;  /* 0x0000000b0c007986 */ /* 0x0003e4000c10190c */
.L_x_1:
[----:B------:R-:W-:Y:S05]  /*0a40*/  BSYNC.RECONVERGENT B0 ;  /* 0x0000000000007941 */ /* 0x000fea0003800200 */
.L_x_0:
[----:B------:R-:W-:-:S04]  /*0a50*/  UISETP.NE.U32.AND UP0, UPT, UR23, URZ, UPT ;  /* 0x000000ff1700728c */ /* 0x000fc8000bf05070 */
[----:B------:R-:W-:-:S09]  /*0a60*/  UISETP.NE.AND.EX UP0, UPT, UR24, URZ, UPT, UP0 ;  /* 0x000000ff1800728c */ /* 0x000fd2000bf05300 */
[----:B------:R-:W-:Y:S05]  /*0a70*/  BRA.U !UP0, `(.L_x_2) ;  /* 0x0000000108887547 */ /* 0x000fea000b800000 */
[----:B------:R-:W-:Y:S06]  /*0a80*/  BAR.SYNC.DEFER_BLOCKING 0x0 ;  /* 0x0000000000007b1d */ /* 0x000fec0000010000 */
[----:B------:R-:W-:Y:S05]  /*0a90*/  @P1 BRA `(.L_x_3) ;  /* 0x0000000000601947 */ /* 0x000fea0003800000 */
[----:B01----:R-:W0:Y:S01]  /*0aa0*/  S2R R11, SR_LANEID ;  /* 0x00000000000b7919 */ /* 0x003e220000000000 */
[----:B------:R-:W-:Y:S01]  /*0ab0*/  VOTEU.ANY UR7, UPT, PT ;  /* 0x0000000000077886 */ /* 0x000fe200038e0100 */
[----:B------:R-:W-:Y:S01]  /*0ac0*/  MOV R12, UR23 ;  /* 0x00000017000c7c02 */ /* 0x000fe20008000f00 */
[----:B------:R-:W0:Y:S01]  /*0ad0*/  FLO.U32 R14, UR7 ;  /* 0x00000007000e7d00 */ /* 0x000e2200080e0000 */
[----:B------:R-:W-:Y:S01]  /*0ae0*/  UPOPC UR6, UR7 ;  /* 0x00000007000672bf */ /* 0x000fe20008000000 */
[----:B------:R-:W-:-:S03]  /*0af0*/  IMAD.U32 R13, RZ, RZ, UR24 ;  /* 0x00000018ff0d7e24 */ /* 0x000fc6000f8e00ff */
[----:B------:R-:W-:-:S06]  /*0b00*/  UIMAD UR6, UR8, UR6, URZ ;  /* 0x00000006080672a4 */ /* 0x000fcc000f8e02ff */
[----:B------:R-:W-:Y:S01]  /*0b10*/  IMAD.U32 R15, RZ, RZ, UR6 ;  /* 0x00000006ff0f7e24 */ /* 0x000fe2000f8e00ff */
[----:B0-----:R-:W-:-:S13]  /*0b20*/  ISETP.EQ.U32.AND P0, PT, R14, R11, PT ;  /* 0x0000000b0e00720c */ /* 0x001fda0003f02070 */
[----:B------:R-:W-:Y:S06]  /*0b30*/  @P0 MEMBAR.ALL.GPU ;  /* 0x0000000000000992 */ /* 0x000fec000000a000 */
[----:B------:R-:W-:-:S00]  /*0b40*/  @P0 ERRBAR ;  /* 0x00000000000009ab */ /* 0x000fc00000000000 */
[----:B------:R-:W-:Y:S06]  /*0b50*/  @P0 CGAERRBAR ;  /* 0x00000000000005ab */ /* 0x000fec0000000000 */
[----:B------:R-:W2:Y:S01]  /*0b60*/  @P0 ATOM.E.ADD.STRONG.GPU PT, R15, desc[UR12][R12.64+0x4], R15 ;  /* 0x8000040f0c0f098a */ /* 0x000ea200081ef10c */
[----:B------:R-:W0:Y:S02]  /*0b70*/  S2R R16, SR_LTMASK ;  /* 0x0000000000107919 */ /* 0x000e240000003900 */
[----:B0-----:R-:W-:-:S06]  /*0b80*/  LOP3.LUT R16, R16, UR7, RZ, 0xc0, !PT ;  /* 0x0000000710107c12 */ /* 0x001fcc000f8ec0ff */
[----:B------:R-:W0:Y:S01]  /*0b90*/  POPC R16, R16 ;  /* 0x0000001000107309 */ /* 0x000e220000000000 */
[----:B--2---:R-:W0:Y:S02]  /*0ba0*/  SHFL.IDX PT, R11, R15, R14, 0x1f ;  /* 0x00001f0e0f0b7589 */ /* 0x004e2400000e0000 */
[----:B0-----:R-:W-:-:S07]  /*0bb0*/  IMAD R11, R16, UR8, R11 ;  /* 0x00000008100b7c24 */ /* 0x001fce000f8e020b */
.L_x_4:
[----:B------:R-:W2:Y:S04]  /*0bc0*/  LD.E.STRONG.GPU R14, desc[UR12][R12.64+0x4] ;  /* 0x0000040c0c0e7980 */ /* 0x000ea8000c10f900 */
[----:B--2---:R-:W-:Y:S01]  /*0bd0*/  CCTL.IVALL ;  /* 0x00000000ff00798f */ /* 0x004fe20002000000 */
[----:B------:R-:W-:Y:S05]  /*0be0*/  YIELD ;  /* 0x0000000000007946 */ /* 0x000fea0003800000 */
[----:B------:R-:W-:-:S04]  /*0bf0*/  LOP3.LUT R14, R14, R11, RZ, 0x3c, !PT ;  /* 0x0000000b0e0e7212 */ /* 0x000fc800078e3cff */
[----:B------:R-:W-:-:S13]  /*0c00*/  ISETP.GT.AND P0, PT, R14, -0x1, PT ;  /* 0xffffffff0e00780c */ /* 0x000fda0003f04270 */
[----:B------:R-:W-:Y:S05]  /*0c10*/  @P0 BRA `(.L_x_4) ;  /* 0xfffffffc00e80947 */ /* 0x000fea000383ffff */
.L_x_3:
[----:B------:R-:W-:Y:S05]  /*0c20*/  WARPSYNC.ALL ;  /* 0x0000000000007948 */ /* 0x000fea0003800000 */
[----:B------:R-:W-:Y:S01]  /*0c30*/  BAR.SYNC.DEFER_BLOCKING 0x0 ;  /* 0x0000000000007b1d */ /* 0x000fe20000010000 */
[----:B------:R-:W-:-:S04]  /*0c40*/  UIADD3 UR26, UP0, UPT, UR26, 0x1, URZ ;  /* 0x000000011a1a7890 */ /* 0x000fc8000ff1e0ff */
[----:B------:R-:W-:Y:S02]  /*0c50*/  UIADD3.X UR4, UPT, UPT, URZ, UR4, URZ, UP0, !UPT ;  /* 0x00000004ff047290 */ /* 0x000fe400087fe4ff */
[----:B------:R-:W-:-:S04]  /*0c60*/  UISETP.NE.U32.AND UP0, UPT, UR26, UR14, UPT ;  /* 0x0000000e1a00728c */ /* 0x000fc8000bf05070 */
[----:B------:R-:W-:-:S09]  /*0c70*/  UISETP.NE.AND.EX UP0, UPT, UR4, UR15, UPT, UP0 ;  /* 0x0000000f0400728c */ /* 0x000fd2000bf05300 */
[----:B------:R-:W-:Y:S05]  /*0c80*/  BRA.U UP0, `(.L_x_5) ;  /* 0xfffffff500dc7547 */ /* 0x000fea000b83ffff */
[----:B------:R-:W-:Y:S05]  /*0c90*/  EXIT ;  /* 0x000000000000794d */ /* 0x000fea0003800000 */
.L_x_2:
[----:B01----:R-:W-:Y:S05]  /*0ca0*/  BPT.TRAP 0x1 ;  /* 0x000000040000795c */ /* 0x003fea0000300000 */
.L_x_6:
[----:B------:R-:W-:-:S00]  /*0cb0*/  BRA `(.L_x_6) ;  /* 0xfffffffc00fc7947 */ /* 0x000fc0000383ffff */
[----:B------:R-:W-:-:S00]  /*0cc0*/  NOP ;  /* 0x0000000000007918 */ /* 0x000fc00000000000 */
        /* <DEDUP_REMOVED lines=11> */
.L_x_7:


//--------------------- .nv.shared._Z8grschemePfS_P9BS_DiffEq --------------------------
	.section	.nv.shared._Z8grschemePfS_P9BS_DiffEq,"aw",@nobits
	.sectionflags	@""
	.align	16
	.zero		1024


//--------------------- .nv.shared.reserved.0     --------------------------
	.section	.nv.shared.reserved.0,"aw",@nobits
	.weak		__nv_reservedSMEM_offset_0_alias
	.size		__nv_reservedSMEM_offset_0_alias, 0, 64
	.other		__nv_reservedSMEM_offset_0_alias,@"STO_CUDA_RESERVED_SHARED STV_DEFAULT"
__nv_reservedSMEM_offset_0_alias:
	.zero		0
	.zero		64


//--------------------- .nv.constant0._Z8grschemePfS_P9BS_DiffEq --------------------------
	.section	.nv.constant0._Z8grschemePfS_P9BS_DiffEq,"a",@progbits
	.sectionflags	@""
	.align	4
.nv.constant0._Z8grschemePfS_P9BS_DiffEq:
	.zero		920


//--------------------- SYMBOLS --------------------------

	.type		.nv.reservedSmem.offset0,@object
	.size		.nv.reservedSmem.offset0,0x4
	.type		.nv.reservedSmem.cap,@object
	.size		.nv.reservedSmem.cap,0x4
